//
// Generated by NVIDIA NVVM Compiler
//
// Compiler Build ID: CL-36424714
// Cuda compilation tools, release 13.0, V13.0.88
// Based on NVVM 20.0.0
//

.version 9.0
.target sm_100
.address_size 64

	// .globl	_Z12bfieldKernelPdS_S_S_id

.visible .entry _Z12bfieldKernelPdS_S_S_id(
	.param .u64 .ptr .align 1 _Z12bfieldKernelPdS_S_S_id_param_0,
	.param .u64 .ptr .align 1 _Z12bfieldKernelPdS_S_S_id_param_1,
	.param .u64 .ptr .align 1 _Z12bfieldKernelPdS_S_S_id_param_2,
	.param .u64 .ptr .align 1 _Z12bfieldKernelPdS_S_S_id_param_3,
	.param .u32 _Z12bfieldKernelPdS_S_S_id_param_4,
	.param .f64 _Z12bfieldKernelPdS_S_S_id_param_5
)
{
	.reg .pred 	%p<9>;
	.reg .b32 	%r<9>;
	.reg .b64 	%rd<32>;
	.reg .b64 	%fd<24>;

	ld.param.u64 	%rd5, [_Z12bfieldKernelPdS_S_S_id_param_0];
	ld.param.u64 	%rd6, [_Z12bfieldKernelPdS_S_S_id_param_1];
	ld.param.u64 	%rd3, [_Z12bfieldKernelPdS_S_S_id_param_2];
	ld.param.u64 	%rd4, [_Z12bfieldKernelPdS_S_S_id_param_3];
	ld.param.u32 	%r3, [_Z12bfieldKernelPdS_S_S_id_param_4];
	ld.param.f64 	%fd1, [_Z12bfieldKernelPdS_S_S_id_param_5];
	cvta.to.global.u64 	%rd1, %rd6;
	cvta.to.global.u64 	%rd2, %rd5;
	mov.u32 	%r4, %tid.x;
	setp.lt.u32 	%p1, %r4, 3;
	add.s32 	%r5, %r3, -3;
	setp.gt.s32 	%p2, %r4, %r5;
	or.pred  	%p3, %p1, %p2;
	@%p3 bra 	$L__BB0_2;
	cvta.to.global.u64 	%rd7, %rd4;
	cvta.to.global.u64 	%rd8, %rd3;
	mul.wide.u32 	%rd9, %r4, 8;
	add.s64 	%rd10, %rd2, %rd9;
	ld.global.f64 	%fd2, [%rd10];
	mul.f64 	%fd3, %fd1, 0d3FE0000000000000;
	add.s64 	%rd11, %rd7, %rd9;
	ld.global.f64 	%fd4, [%rd11];
	add.s32 	%r6, %r4, -1;
	mul.wide.u32 	%rd12, %r6, 8;
	add.s64 	%rd13, %rd7, %rd12;
	ld.global.f64 	%fd5, [%rd13];
	sub.f64 	%fd6, %fd4, %fd5;
	fma.rn.f64 	%fd7, %fd3, %fd6, %fd2;
	st.global.f64 	[%rd10], %fd7;
	add.s64 	%rd14, %rd1, %rd9;
	ld.global.f64 	%fd8, [%rd14];
	add.s64 	%rd15, %rd8, %rd9;
	ld.global.f64 	%fd9, [%rd15];
	add.s64 	%rd16, %rd8, %rd12;
	ld.global.f64 	%fd10, [%rd16];
	sub.f64 	%fd11, %fd9, %fd10;
	mul.f64 	%fd12, %fd3, %fd11;
	sub.f64 	%fd13, %fd8, %fd12;
	st.global.f64 	[%rd14], %fd13;
$L__BB0_2:
	add.s32 	%r7, %r3, -1;
	setp.ne.s32 	%p4, %r4, %r7;
	@%p4 bra 	$L__BB0_4;
	ld.global.f64 	%fd14, [%rd2+32];
	mul.wide.u32 	%rd17, %r4, 8;
	add.s64 	%rd18, %rd2, %rd17;
	st.global.f64 	[%rd18], %fd14;
	ld.global.f64 	%fd15, [%rd1+32];
	add.s64 	%rd19, %rd1, %rd17;
	st.global.f64 	[%rd19], %fd15;
$L__BB0_4:
	add.s32 	%r8, %r3, -2;
	setp.ne.s32 	%p5, %r4, %r8;
	@%p5 bra 	$L__BB0_6;
	ld.global.f64 	%fd16, [%rd2+24];
	mul.wide.u32 	%rd20, %r4, 8;
	add.s64 	%rd21, %rd2, %rd20;
	st.global.f64 	[%rd21], %fd16;
	ld.global.f64 	%fd17, [%rd1+24];
	add.s64 	%rd22, %rd1, %rd20;
	st.global.f64 	[%rd22], %fd17;
$L__BB0_6:
	setp.eq.s32 	%p6, %r4, 2;
	@%p6 bra 	$L__BB0_11;
	setp.eq.s32 	%p7, %r4, 1;
	@%p7 bra 	$L__BB0_10;
	setp.ne.s32 	%p8, %r4, 0;
	@%p8 bra 	$L__BB0_12;
	mul.wide.s32 	%rd29, %r3, 8;
	add.s64 	%rd30, %rd2, %rd29;
	ld.global.f64 	%fd22, [%rd30+-40];
	st.global.f64 	[%rd2], %fd22;
	add.s64 	%rd31, %rd1, %rd29;
	ld.global.f64 	%fd23, [%rd31+-40];
	st.global.f64 	[%rd1], %fd23;
	bra.uni 	$L__BB0_12;
$L__BB0_10:
	mul.wide.s32 	%rd26, %r3, 8;
	add.s64 	%rd27, %rd2, %rd26;
	ld.global.f64 	%fd20, [%rd27+-32];
	st.global.f64 	[%rd2+8], %fd20;
	add.s64 	%rd28, %rd1, %rd26;
	ld.global.f64 	%fd21, [%rd28+-32];
	st.global.f64 	[%rd1+8], %fd21;
	bra.uni 	$L__BB0_12;
$L__BB0_11:
	mul.wide.s32 	%rd23, %r3, 8;
	add.s64 	%rd24, %rd2, %rd23;
	ld.global.f64 	%fd18, [%rd24+-24];
	st.global.f64 	[%rd2+16], %fd18;
	add.s64 	%rd25, %rd1, %rd23;
	ld.global.f64 	%fd19, [%rd25+-24];
	st.global.f64 	[%rd1+16], %fd19;
$L__BB0_12:
	ret;

}


// ===== COMPILED SASS (sm_100) =====

	.target	sm_100

	.elftype	@"ET_EXEC"


//--------------------- .note.nv.tkinfo           --------------------------
	.section	.note.nv.tkinfo,"",@"SHT_NOTE"
	.sectionflags	@"SHF_NOTE_NV_TKINFO"
	.tkinfo
        /*0018*/ 	.word	0x00000002
        /*0030*/ 	.string	""
        /*0030*/ 	.string	"ptxas"
        /*0030*/ 	.string	"Cuda compilation tools, release 13.0, V13.0.88"
        /*0030*/ 	.string	"Build cuda_13.0.r13.0/compiler.36424714_0"
        /*0030*/ 	.string	"-arch sm_100 -m 64 "



//--------------------- .note.nv.cuinfo           --------------------------
	.section	.note.nv.cuinfo,"",@"SHT_NOTE"
	.sectionflags	@"SHF_NOTE_NV_CUINFO"
        /*0018*/ 	.short	0x0002
        /*001a*/ 	.short	0x0064
        /*001c*/ 	.short	0x0082
	.zero		2


//--------------------- .nv.info                  --------------------------
	.section	.nv.info,"",@"SHT_CUDA_INFO"
	.align	4


	//----- nvinfo : EIATTR_REGCOUNT
	.align		4
        /*0000*/ 	.byte	0x04, 0x2f
        /*0002*/ 	.short	(.L_1 - .L_0)
	.align		4
.L_0:
        /*0004*/ 	.word	index@(_Z12bfieldKernelPdS_S_S_id)
        /*0008*/ 	.word	0x00000018


	//----- nvinfo : EIATTR_FRAME_SIZE
	.align		4
.L_1:
        /*000c*/ 	.byte	0x04, 0x11
        /*000e*/ 	.short	(.L_3 - .L_2)
	.align		4
.L_2:
        /*0010*/ 	.word	index@(_Z12bfieldKernelPdS_S_S_id)
        /*0014*/ 	.word	0x00000000


	//----- nvinfo : EIATTR_MIN_STACK_SIZE
	.align		4
.L_3:
        /*0018*/ 	.byte	0x04, 0x12
        /*001a*/ 	.short	(.L_5 - .L_4)
	.align		4
.L_4:
        /*001c*/ 	.word	index@(_Z12bfieldKernelPdS_S_S_id)
        /*0020*/ 	.word	0x00000000
.L_5:


//--------------------- .nv.compat                --------------------------
	.section	.nv.compat,"",@"SHT_CUDA_COMPAT_INFO"
	.align	4
        /*0000*/ 	.byte	0x02, 0x09, 0x00, 0x00, 0x02, 0x02, 0x01, 0x00, 0x02, 0x05, 0x05, 0x00, 0x03, 0x07, 0x01, 0x01
        /*0010*/ 	.byte	0x02, 0x03, 0x00, 0x00, 0x02, 0x06, 0x01, 0x00, 0x04, 0x0b, 0x08, 0x00, 0x01, 0x00, 0x00, 0x00
        /*0020*/ 	.byte	0x00, 0x00, 0x00, 0x00


//--------------------- .nv.info._Z12bfieldKernelPdS_S_S_id --------------------------
	.section	.nv.info._Z12bfieldKernelPdS_S_S_id,"",@"SHT_CUDA_INFO"
	.sectionflags	@""
	.align	4


	//----- nvinfo : EIATTR_CUDA_API_VERSION
	.align		4
        /*0000*/ 	.byte	0x04, 0x37
        /*0002*/ 	.short	(.L_7 - .L_6)
.L_6:
        /*0004*/ 	.word	0x00000082


	//----- nvinfo : EIATTR_KPARAM_INFO
	.align		4
.L_7:
        /*0008*/ 	.byte	0x04, 0x17
        /*000a*/ 	.short	(.L_9 - .L_8)
.L_8:
        /*000c*/ 	.word	0x00000000
        /*0010*/ 	.short	0x0005
        /*0012*/ 	.short	0x0028
        /*0014*/ 	.byte	0x00, 0xf0, 0x21, 0x00


	//----- nvinfo : EIATTR_KPARAM_INFO
	.align		4
.L_9:
        /*0018*/ 	.byte	0x04, 0x17
        /*001a*/ 	.short	(.L_11 - .L_10)
.L_10:
        /*001c*/ 	.word	0x00000000
        /*0020*/ 	.short	0x0004
        /*0022*/ 	.short	0x0020
        /*0024*/ 	.byte	0x00, 0xf0, 0x11, 0x00


	//----- nvinfo : EIATTR_KPARAM_INFO
	.align		4
.L_11:
        /*0028*/ 	.byte	0x04, 0x17
        /*002a*/ 	.short	(.L_13 - .L_12)
.L_12:
        /*002c*/ 	.word	0x00000000
        /*0030*/ 	.short	0x0003
        /*0032*/ 	.short	0x0018
        /*0034*/ 	.byte	0x00, 0xf5, 0x21, 0x00


	//----- nvinfo : EIATTR_KPARAM_INFO
	.align		4
.L_13:
        /*0038*/ 	.byte	0x04, 0x17
        /*003a*/ 	.short	(.L_15 - .L_14)
.L_14:
        /*003c*/ 	.word	0x00000000
        /*0040*/ 	.short	0x0002
        /*0042*/ 	.short	0x0010
        /*0044*/ 	.byte	0x00, 0xf5, 0x21, 0x00


	//----- nvinfo : EIATTR_KPARAM_INFO
	.align		4
.L_15:
        /*0048*/ 	.byte	0x04, 0x17
        /*004a*/ 	.short	(.L_17 - .L_16)
.L_16:
        /*004c*/ 	.word	0x00000000
        /*0050*/ 	.short	0x0001
        /*0052*/ 	.short	0x0008
        /*0054*/ 	.byte	0x00, 0xf5, 0x21, 0x00


	//----- nvinfo : EIATTR_KPARAM_INFO
	.align		4
.L_17:
        /*0058*/ 	.byte	0x04, 0x17
        /*005a*/ 	.short	(.L_19 - .L_18)
.L_18:
        /*005c*/ 	.word	0x00000000
        /*0060*/ 	.short	0x0000
        /*0062*/ 	.short	0x0000
        /*0064*/ 	.byte	0x00, 0xf5, 0x21, 0x00


	//----- nvinfo : EIATTR_SPARSE_MMA_MASK
	.align		4
.L_19:
        /*0068*/ 	.byte	0x03, 0x50
        /*006a*/ 	.short	0x0000


	//----- nvinfo : EIATTR_MAXREG_COUNT
	.align		4
        /*006c*/ 	.byte	0x03, 0x1b
        /*006e*/ 	.short	0x00ff


	//----- nvinfo : EIATTR_MERCURY_ISA_VERSION
	.align		4
        /*0070*/ 	.byte	0x03, 0x5f
        /*0072*/ 	.short	0x0101


	//----- nvinfo : EIATTR_VRC_CTA_INIT_COUNT
	.align		4
        /*0074*/ 	.byte	0x02, 0x4a
	.zero		1
	.zero		1


	//----- nvinfo : EIATTR_EXIT_INSTR_OFFSETS
	.align		4
        /*0078*/ 	.byte	0x04, 0x1c
        /*007a*/ 	.short	(.L_21 - .L_20)


	//   ....[0]....
.L_20:
        /*007c*/ 	.word	0x00000420


	//   ....[1]....
        /*0080*/ 	.word	0x000004d0


	//   ....[2]....
        /*0084*/ 	.word	0x00000580


	//   ....[3]....
        /*0088*/ 	.word	0x00000630


	//----- nvinfo : EIATTR_INDIRECT_BRANCH_TARGETS
	.align		4
.L_21:
        /*008c*/ 	.byte	0x04, 0x34
        /*008e*/ 	.short	(.L_23 - .L_22)


	//   ....[0]....
.L_22:
        /*0090*/ 	.word	.L_x_3@srel
        /*0094*/ 	.short	0x0
        /*0096*/ 	.short	0x0
        /*0098*/ 	.word	0x3
        /*009c*/ 	.word	.L_x_4@srel
        /*00a0*/ 	.word	.L_x_5@srel
        /*00a4*/ 	.word	.L_x_6@srel


	//----- nvinfo : EIATTR_CRS_STACK_SIZE
	.align		4
.L_23:
        /*00a8*/ 	.byte	0x04, 0x1e
        /*00aa*/ 	.short	(.L_25 - .L_24)
.L_24:
        /*00ac*/ 	.word	0x00000000


	//----- nvinfo : EIATTR_CBANK_PARAM_SIZE
	.align		4
.L_25:
        /*00b0*/ 	.byte	0x03, 0x19
        /*00b2*/ 	.short	0x0030


	//----- nvinfo : EIATTR_PARAM_CBANK
	.align		4
        /*00b4*/ 	.byte	0x04, 0x0a
        /*00b6*/ 	.short	(.L_27 - .L_26)
	.align		4
.L_26:
        /*00b8*/ 	.word	index@(.nv.constant0._Z12bfieldKernelPdS_S_S_id)
        /*00bc*/ 	.short	0x0380
        /*00be*/ 	.short	0x0030


	//----- nvinfo : EIATTR_SW_WAR
	.align		4
.L_27:
        /*00c0*/ 	.byte	0x04, 0x36
        /*00c2*/ 	.short	(.L_29 - .L_28)
.L_28:
        /*00c4*/ 	.word	0x00000008
.L_29:


//--------------------- .nv.callgraph             --------------------------
	.section	.nv.callgraph,"",@"SHT_CUDA_CALLGRAPH"
	.align	4
	.sectionentsize	8
	.align		4
        /*0000*/ 	.word	0x00000000
	.align		4
        /*0004*/ 	.word	0xffffffff
	.align		4
        /*0008*/ 	.word	0x00000000
	.align		4
        /*000c*/ 	.word	0xfffffffe
	.align		4
        /*0010*/ 	.word	0x00000000
	.align		4
        /*0014*/ 	.word	0xfffffffd
	.align		4
        /*0018*/ 	.word	0x00000000
	.align		4
        /*001c*/ 	.word	0xfffffffc


//--------------------- .nv.constant2._Z12bfieldKernelPdS_S_S_id --------------------------
	.section	.nv.constant2._Z12bfieldKernelPdS_S_S_id,"a",@progbits
	.sectionflags	@""
	.align	4
.nv.constant2._Z12bfieldKernelPdS_S_S_id:
        /*0000*/ 	.byte	0xe0, 0x04, 0x00, 0x00, 0x90, 0x05, 0x00, 0x00, 0x10, 0x04, 0x00, 0x00


//--------------------- .text._Z12bfieldKernelPdS_S_S_id --------------------------
	.section	.text._Z12bfieldKernelPdS_S_S_id,"ax",@progbits
	.align	128
        .global         _Z12bfieldKernelPdS_S_S_id
        .type           _Z12bfieldKernelPdS_S_S_id,@function
        .size           _Z12bfieldKernelPdS_S_S_id,(.L_x_7 - _Z12bfieldKernelPdS_S_S_id)
        .other          _Z12bfieldKernelPdS_S_S_id,@"STO_CUDA_ENTRY STV_DEFAULT"
_Z12bfieldKernelPdS_S_S_id:
.text._Z12bfieldKernelPdS_S_S_id:
[----:B------:R-:W-:Y:S01]  /*0000*/  LDC R1, c[0x0][0x37c] ;  /* 0x0000df00ff017b82 */ /* 0x000fe20000000800 */
[----:B------:R-:W0:Y:S07]  /*0010*/  S2R R0, SR_TID.X ;  /* 0x0000000000007919 */ /* 0x000e2e0000002100 */
[----:B------:R-:W1:Y:S01]  /*0020*/  LDC R4, c[0x0][0x3a0] ;  /* 0x0000e800ff047b82 */ /* 0x000e620000000800 */
[----:B------:R-:W2:Y:S01]  /*0030*/  LDCU.64 UR4, c[0x0][0x358] ;  /* 0x00006b00ff0477ac */ /* 0x000ea20008000a00 */
[----:B------:R-:W-:Y:S01]  /*0040*/  BSSY.RECONVERGENT B0, `(.L_x_0) ;  /* 0x0000021000007945 */ /* 0x000fe20003800200 */
[----:B-1----:R-:W-:-:S02]  /*0050*/  IADD3 R3, PT, PT, R4, -0x1, RZ ;  /* 0xffffffff04037810 */ /* 0x002fc40007ffe0ff */
[----:B------:R-:W-:Y:S02]  /*0060*/  IADD3 R5, PT, PT, R4, -0x3, RZ ;  /* 0xfffffffd04057810 */ /* 0x000fe40007ffe0ff */
[C---:B0-----:R-:W-:Y:S02]  /*0070*/  ISETP.NE.AND P1, PT, R0.reuse, R3, PT ;  /* 0x000000030000720c */ /* 0x041fe40003f25270 */
[----:B------:R-:W-:-:S04]  /*0080*/  ISETP.GT.AND P0, PT, R0, R5, PT ;  /* 0x000000050000720c */ /* 0x000fc80003f04270 */
[----:B------:R-:W-:-:S07]  /*0090*/  ISETP.LT.U32.OR P0, PT, R0, 0x3, P0 ;  /* 0x000000030000780c */ /* 0x000fce0000701470 */
[----:B------:R-:W0:Y:S06]  /*00a0*/  @!P1 LDC.64 R2, c[0x0][0x380] ;  /* 0x0000e000ff029b82 */ /* 0x000e2c0000000a00 */
[----:B--2---:R-:W-:Y:S05]  /*00b0*/  @P0 BRA `(.L_x_1) ;  /* 0x0000000000640947 */ /* 0x004fea0003800000 */
[----:B------:R-:W1:Y:S01]  /*00c0*/  LDC.64 R18, c[0x0][0x398] ;  /* 0x0000e600ff127b82 */ /* 0x000e620000000a00 */
[----:B------:R-:W-:-:S07]  /*00d0*/  IADD3 R5, PT, PT, R0, -0x1, RZ ;  /* 0xffffffff00057810 */ /* 0x000fce0007ffe0ff */
[----:B------:R-:W2:Y:S08]  /*00e0*/  LDC.64 R10, c[0x0][0x380] ;  /* 0x0000e000ff0a7b82 */ /* 0x000eb00000000a00 */
[----:B------:R-:W3:Y:S01]  /*00f0*/  LDC.64 R6, c[0x0][0x3a8] ;  /* 0x0000ea00ff067b82 */ /* 0x000ee20000000a00 */
[----:B-1----:R-:W-:-:S07]  /*0100*/  IMAD.WIDE.U32 R16, R0, 0x8, R18 ;  /* 0x0000000800107825 */ /* 0x002fce00078e0012 */
[----:B------:R-:W1:Y:S01]  /*0110*/  LDC.64 R12, c[0x0][0x390] ;  /* 0x0000e400ff0c7b82 */ /* 0x000e620000000a00 */
[----:B------:R-:W-:Y:S01]  /*0120*/  IMAD.WIDE.U32 R18, R5, 0x8, R18 ;  /* 0x0000000805127825 */ /* 0x000fe200078e0012 */
[----:B------:R-:W4:Y:S06]  /*0130*/  LDG.E.64 R16, desc[UR4][R16.64] ;  /* 0x0000000410107981 */ /* 0x000f2c000c1e1b00 */
[----:B------:R-:W5:Y:S01]  /*0140*/  LDC.64 R8, c[0x0][0x388] ;  /* 0x0000e200ff087b82 */ /* 0x000f620000000a00 */
[----:B------:R-:W4:Y:S01]  /*0150*/  LDG.E.64 R18, desc[UR4][R18.64] ;  /* 0x0000000412127981 */ /* 0x000f22000c1e1b00 */
[----:B--2---:R-:W-:-:S05]  /*0160*/  IMAD.WIDE.U32 R10, R0, 0x8, R10 ;  /* 0x00000008000a7825 */ /* 0x004fca00078e000a */
[----:B------:R-:W2:Y:S01]  /*0170*/  LDG.E.64 R14, desc[UR4][R10.64] ;  /* 0x000000040a0e7981 */ /* 0x000ea2000c1e1b00 */
[----:B---3--:R-:W-:Y:S01]  /*0180*/  DMUL R6, R6, 0.5 ;  /* 0x3fe0000006067828 */ /* 0x008fe20000000000 */
[----:B-----5:R-:W-:Y:S01]  /*0190*/  IMAD.WIDE.U32 R8, R0, 0x8, R8 ;  /* 0x0000000800087825 */ /* 0x020fe200078e0008 */
[----:B----4-:R-:W-:-:S03]  /*01a0*/  DADD R20, R16, -R18 ;  /* 0x0000000010147229 */ /* 0x010fc60000000812 */
[----:B-1----:R-:W-:-:S05]  /*01b0*/  IMAD.WIDE.U32 R16, R5, 0x8, R12 ;  /* 0x0000000805107825 */ /* 0x002fca00078e000c */
[----:B--2---:R-:W-:Y:S01]  /*01c0*/  DFMA R14, R6, R20, R14 ;  /* 0x00000014060e722b */ /* 0x004fe2000000000e */
[----:B------:R-:W-:-:S06]  /*01d0*/  IMAD.WIDE.U32 R20, R0, 0x8, R12 ;  /* 0x0000000800147825 */ /* 0x000fcc00078e000c */
[----:B------:R1:W-:Y:S04]  /*01e0*/  STG.E.64 desc[UR4][R10.64], R14 ;  /* 0x0000000e0a007986 */ /* 0x0003e8000c101b04 */
[----:B------:R-:W2:Y:S04]  /*01f0*/  LDG.E.64 R20, desc[UR4][R20.64] ;  /* 0x0000000414147981 */ /* 0x000ea8000c1e1b00 */
[----:B------:R-:W2:Y:S04]  /*0200*/  LDG.E.64 R16, desc[UR4][R16.64] ;  /* 0x0000000410107981 */ /* 0x000ea8000c1e1b00 */
[----:B------:R-:W3:Y:S01]  /*0210*/  LDG.E.64 R12, desc[UR4][R8.64] ;  /* 0x00000004080c7981 */ /* 0x000ee2000c1e1b00 */
[----:B--2---:R-:W-:-:S08]  /*0220*/  DADD R18, R20, -R16 ;  /* 0x0000000014127229 */ /* 0x004fd00000000810 */
[----:B---3--:R-:W-:-:S07]  /*0230*/  DFMA R12, -R6, R18, R12 ;  /* 0x00000012060c722b */ /* 0x008fce000000010c */
[----:B------:R1:W-:Y:S04]  /*0240*/  STG.E.64 desc[UR4][R8.64], R12 ;  /* 0x0000000c08007986 */ /* 0x0003e8000c101b04 */
.L_x_1:
[----:B------:R-:W-:Y:S05]  /*0250*/  BSYNC.RECONVERGENT B0 ;  /* 0x0000000000007941 */ /* 0x000fea0003800200 */
.L_x_0:
[----:B0-----:R-:W2:Y:S01]  /*0260*/  @!P1 LDG.E.64 R2, desc[UR4][R2.64+0x20] ;  /* 0x0000200402029981 */ /* 0x001ea2000c1e1b00 */
[----:B-1----:R-:W0:Y:S08]  /*0270*/  LDC.64 R8, c[0x0][0x380] ;  /* 0x0000e000ff087b82 */ /* 0x002e300000000a00 */
[----:B------:R-:W1:Y:S01]  /*0280*/  @!P1 LDC.64 R6, c[0x0][0x388] ;  /* 0x0000e200ff069b82 */ /* 0x000e620000000a00 */
[----:B------:R-:W-:-:S07]  /*0290*/  IADD3 R5, PT, PT, R4, -0x2, RZ ;  /* 0xfffffffe04057810 */ /* 0x000fce0007ffe0ff */
[----:B------:R-:W3:Y:S01]  /*02a0*/  LDC.64 R16, c[0x0][0x380] ;  /* 0x0000e000ff107b82 */ /* 0x000ee20000000a00 */
[C---:B0-----:R-:W-:Y:S01]  /*02b0*/  @!P1 IMAD.WIDE.U32 R10, R0.reuse, 0x8, R8 ;  /* 0x00000008000a9825 */ /* 0x041fe200078e0008 */
[----:B------:R-:W-:-:S06]  /*02c0*/  ISETP.NE.AND P0, PT, R0, R5, PT ;  /* 0x000000050000720c */ /* 0x000fcc0003f05270 */
[----:B------:R-:W0:Y:S01]  /*02d0*/  LDC.64 R8, c[0x0][0x388] ;  /* 0x0000e200ff087b82 */ /* 0x000e220000000a00 */
[----:B--2---:R-:W-:Y:S04]  /*02e0*/  @!P1 STG.E.64 desc[UR4][R10.64], R2 ;  /* 0x000000020a009986 */ /* 0x004fe8000c101b04 */
[----:B-1----:R-:W2:Y:S03]  /*02f0*/  @!P1 LDG.E.64 R6, desc[UR4][R6.64+0x20] ;  /* 0x0000200406069981 */ /* 0x002ea6000c1e1b00 */
[----:B------:R-:W1:Y:S01]  /*0300*/  @!P0 LDC.64 R14, c[0x0][0x380] ;  /* 0x0000e000ff0e8b82 */ /* 0x000e620000000a00 */
[----:B0-----:R-:W-:-:S07]  /*0310*/  @!P1 IMAD.WIDE.U32 R12, R0, 0x8, R8 ;  /* 0x00000008000c9825 */ /* 0x001fce00078e0008 */
[----:B------:R-:W0:Y:S01]  /*0320*/  @!P0 LDC.64 R18, c[0x0][0x388] ;  /* 0x0000e200ff128b82 */ /* 0x000e220000000a00 */
[----:B--2---:R2:W-:Y:S04]  /*0330*/  @!P1 STG.E.64 desc[UR4][R12.64], R6 ;  /* 0x000000060c009986 */ /* 0x0045e8000c101b04 */
[----:B-1----:R-:W4:Y:S01]  /*0340*/  @!P0 LDG.E.64 R8, desc[UR4][R14.64+0x18] ;  /* 0x000018040e088981 */ /* 0x002f22000c1e1b00 */
[----:B---3--:R-:W-:Y:S01]  /*0350*/  @!P0 IMAD.WIDE.U32 R16, R0, 0x8, R16 ;  /* 0x0000000800108825 */ /* 0x008fe200078e0010 */
[----:B------:R-:W-:-:S04]  /*0360*/  MOV R5, 0xffffffff ;  /* 0xffffffff00057802 */ /* 0x000fc80000000f00 */
[----:B------:R-:W-:-:S04]  /*0370*/  VIADDMNMX.U32 R5, R0, R5, 0x2, PT ;  /* 0x0000000200057446 */ /* 0x000fc80003800005 */
[----:B------:R-:W-:Y:S01]  /*0380*/  SHF.L.U32 R5, R5, 0x2, RZ ;  /* 0x0000000205057819 */ /* 0x000fe200000006ff */
[----:B--2---:R-:W1:Y:S08]  /*0390*/  LDC.64 R6, c[0x0][0x388] ;  /* 0x0000e200ff067b82 */ /* 0x004e700000000a00 */
[----:B------:R-:W2:Y:S01]  /*03a0*/  LDC R10, c[0x2][R5] ;  /* 0x00800000050a7b82 */ /* 0x000ea20000000800 */
[----:B----4-:R3:W-:Y:S04]  /*03b0*/  @!P0 STG.E.64 desc[UR4][R16.64], R8 ;  /* 0x0000000810008986 */ /* 0x0107e8000c101b04 */
[----:B0-----:R-:W4:Y:S01]  /*03c0*/  @!P0 LDG.E.64 R2, desc[UR4][R18.64+0x18] ;  /* 0x0000180412028981 */ /* 0x001f22000c1e1b00 */
[----:B-1----:R-:W-:Y:S01]  /*03d0*/  @!P0 IMAD.WIDE.U32 R6, R0, 0x8, R6 ;  /* 0x0000000800068825 */ /* 0x002fe200078e0006 */
[----:B--2---:R-:W-:-:S04]  /*03e0*/  SHF.R.S32.HI R11, RZ, 0x1f, R10 ;  /* 0x0000001fff0b7819 */ /* 0x004fc8000001140a */
[----:B----4-:R3:W-:Y:S01]  /*03f0*/  @!P0 STG.E.64 desc[UR4][R6.64], R2 ;  /* 0x0000000206008986 */ /* 0x0107e2000c101b04 */
.L_x_3:
[----:B------:R-:W-:Y:S05]  /*0400*/  BRX R10 -0x410                             (*"BRANCH_TARGETS .L_x_4,.L_x_5,.L_x_6"*) ;  /* 0xfffffff80afc7949 */ /* 0x000fea000383ffff */
.L_x_6:
[----:B------:R-:W-:-:S13]  /*0410*/  ISETP.NE.AND P0, PT, R0, RZ, PT ;  /* 0x000000ff0000720c */ /* 0x000fda0003f05270 */
[----:B------:R-:W-:Y:S05]  /*0420*/  @P0 EXIT ;  /* 0x000000000000094d */ /* 0x000fea0003800000 */
[----:B---3--:R-:W0:Y:S08]  /*0430*/  LDC.64 R2, c[0x0][0x380] ;  /* 0x0000e000ff027b82 */ /* 0x008e300000000a00 */
[----:B------:R-:W1:Y:S01]  /*0440*/  LDC.64 R8, c[0x0][0x388] ;  /* 0x0000e200ff087b82 */ /* 0x000e620000000a00 */
[----:B0-----:R-:W-:-:S06]  /*0450*/  IMAD.WIDE R2, R4, 0x8, R2 ;  /* 0x0000000804027825 */ /* 0x001fcc00078e0202 */
[----:B------:R-:W2:Y:S01]  /*0460*/  LDG.E.64 R2, desc[UR4][R2.64+-0x28] ;  /* 0xffffd80402027981 */ /* 0x000ea2000c1e1b00 */
[----:B------:R-:W2:Y:S01]  /*0470*/  LDC.64 R6, c[0x0][0x380] ;  /* 0x0000e000ff067b82 */ /* 0x000ea20000000a00 */
[----:B-1----:R-:W-:-:S07]  /*0480*/  IMAD.WIDE R4, R4, 0x8, R8 ;  /* 0x0000000804047825 */ /* 0x002fce00078e0208 */
[----:B------:R-:W0:Y:S01]  /*0490*/  LDC.64 R8, c[0x0][0x388] ;  /* 0x0000e200ff087b82 */ /* 0x000e220000000a00 */
[----:B--2---:R-:W-:Y:S04]  /*04a0*/  STG.E.64 desc[UR4][R6.64], R2 ;  /* 0x0000000206007986 */ /* 0x004fe8000c101b04 */
[----:B------:R-:W0:Y:S04]  /*04b0*/  LDG.E.64 R4, desc[UR4][R4.64+-0x28] ;  /* 0xffffd80404047981 */ /* 0x000e28000c1e1b00 */
[----:B0-----:R-:W-:Y:S01]  /*04c0*/  STG.E.64 desc[UR4][R8.64], R4 ;  /* 0x0000000408007986 */ /* 0x001fe2000c101b04 */
[----:B------:R-:W-:Y:S05]  /*04d0*/  EXIT ;  /* 0x000000000000794d */ /* 0x000fea0003800000 */
.L_x_4:
        /* <DEDUP_REMOVED lines=11> */
.L_x_5:
        /* <DEDUP_REMOVED lines=11> */
.L_x_2:
[----:B------:R-:W-:-:S00]  /*0640*/  BRA `(.L_x_2) ;  /* 0xfffffffc00fc7947 */ /* 0x000fc0000383ffff */
[----:B------:R-:W-:-:S00]  /*0650*/  NOP ;  /* 0x0000000000007918 */ /* 0x000fc00000000000 */
        /* <DEDUP_REMOVED lines=10> */
.L_x_7:


//--------------------- .nv.shared.reserved.0     --------------------------
	.section	.nv.shared.reserved.0,"aw",@nobits
	.weak		__nv_reservedSMEM_offset_0_alias
	.size		__nv_reservedSMEM_offset_0_alias, 0, 64
	.other		__nv_reservedSMEM_offset_0_alias,@"STO_CUDA_RESERVED_SHARED STV_DEFAULT"
__nv_reservedSMEM_offset_0_alias:
	.zero		0
	.zero		64


//--------------------- .nv.constant0._Z12bfieldKernelPdS_S_S_id --------------------------
	.section	.nv.constant0._Z12bfieldKernelPdS_S_S_id,"a",@progbits
	.sectionflags	@""
	.align	4
.nv.constant0._Z12bfieldKernelPdS_S_S_id:
	.zero		944


//--------------------- SYMBOLS --------------------------

	.type		.nv.reservedSmem.offset0,@object
	.size		.nv.reservedSmem.offset0,0x4
